//
// Generated by NVIDIA NVVM Compiler
//
// Compiler Build ID: CL-36424714
// Cuda compilation tools, release 13.0, V13.0.88
// Based on NVVM 20.0.0
//

.version 9.0
.target sm_100
.address_size 64

	// .globl	_Z13firstParallelv
.extern .func  (.param .b32 func_retval0) vprintf
(
	.param .b64 vprintf_param_0,
	.param .b64 vprintf_param_1
)
;
.global .align 1 .b8 $str[39] = {89, 101, 115, 44, 32, 105, 39, 109, 32, 114, 117, 110, 110, 105, 110, 103, 32, 105, 110, 32, 112, 97, 114, 97, 108, 108, 101, 108, 32, 60, 37, 100, 44, 32, 37, 100, 62, 10};

.visible .entry _Z13firstParallelv()
{
	.local .align 8 .b8 	__local_depot0[8];
	.reg .b64 	%SP;
	.reg .b64 	%SPL;
	.reg .b32 	%r<5>;
	.reg .b64 	%rd<5>;

	mov.u64 	%SPL, __local_depot0;
	cvta.local.u64 	%SP, %SPL;
	add.u64 	%rd1, %SP, 0;
	add.u64 	%rd2, %SPL, 0;
	mov.u32 	%r1, %ctaid.x;
	mov.u32 	%r2, %tid.x;
	st.local.v2.u32 	[%rd2], {%r1, %r2};
	mov.u64 	%rd3, $str;
	cvta.global.u64 	%rd4, %rd3;
	{ // callseq 0, 0
	.param .b64 param0;
	st.param.b64 	[param0], %rd4;
	.param .b64 param1;
	st.param.b64 	[param1], %rd1;
	.param .b32 retval0;
	call.uni (retval0), 
	vprintf, 
	(
	param0, 
	param1
	);
	ld.param.b32 	%r3, [retval0];
	} // callseq 0
	ret;

}


// ===== COMPILED SASS (sm_100) =====

	.target	sm_100

	.elftype	@"ET_EXEC"


//--------------------- .note.nv.tkinfo           --------------------------
	.section	.note.nv.tkinfo,"",@"SHT_NOTE"
	.sectionflags	@"SHF_NOTE_NV_TKINFO"
	.tkinfo
        /*0018*/ 	.word	0x00000002
        /*0030*/ 	.string	""
        /*0030*/ 	.string	"ptxas"
        /*0030*/ 	.string	"Cuda compilation tools, release 13.0, V13.0.88"
        /*0030*/ 	.string	"Build cuda_13.0.r13.0/compiler.36424714_0"
        /*0030*/ 	.string	"-arch sm_100 -m 64 "



//--------------------- .note.nv.cuinfo           --------------------------
	.section	.note.nv.cuinfo,"",@"SHT_NOTE"
	.sectionflags	@"SHF_NOTE_NV_CUINFO"
        /*0018*/ 	.short	0x0002
        /*001a*/ 	.short	0x0064
        /*001c*/ 	.short	0x0082
	.zero		2


//--------------------- .nv.info                  --------------------------
	.section	.nv.info,"",@"SHT_CUDA_INFO"
	.align	4


	//----- nvinfo : EIATTR_REGCOUNT
	.align		4
        /*0000*/ 	.byte	0x04, 0x2f
        /*0002*/ 	.short	(.L_2 - .L_1)
	.align		4
.L_1:
        /*0004*/ 	.word	index@(_Z13firstParallelv)
        /*0008*/ 	.word	0x00000018


	//----- nvinfo : EIATTR_FRAME_SIZE
	.align		4
.L_2:
        /*000c*/ 	.byte	0x04, 0x11
        /*000e*/ 	.short	(.L_4 - .L_3)
	.align		4
.L_3:
        /*0010*/ 	.word	index@(_Z13firstParallelv)
        /*0014*/ 	.word	0x00000008


	//----- nvinfo : EIATTR_MIN_STACK_SIZE
	.align		4
.L_4:
        /*0018*/ 	.byte	0x04, 0x12
        /*001a*/ 	.short	(.L_6 - .L_5)
	.align		4
.L_5:
        /*001c*/ 	.word	index@(_Z13firstParallelv)
        /*0020*/ 	.word	0x00000008
.L_6:


//--------------------- .nv.compat                --------------------------
	.section	.nv.compat,"",@"SHT_CUDA_COMPAT_INFO"
	.align	4
        /*0000*/ 	.byte	0x02, 0x09, 0x00, 0x00, 0x02, 0x02, 0x01, 0x00, 0x02, 0x05, 0x05, 0x00, 0x03, 0x07, 0x01, 0x01
        /*0010*/ 	.byte	0x02, 0x03, 0x00, 0x00, 0x02, 0x06, 0x01, 0x00, 0x04, 0x0b, 0x08, 0x00, 0x09, 0x00, 0x00, 0x00
        /*0020*/ 	.byte	0x00, 0x00, 0x00, 0x00


//--------------------- .nv.info._Z13firstParallelv --------------------------
	.section	.nv.info._Z13firstParallelv,"",@"SHT_CUDA_INFO"
	.sectionflags	@""
	.align	4


	//----- nvinfo : EIATTR_CUDA_API_VERSION
	.align		4
        /*0000*/ 	.byte	0x04, 0x37
        /*0002*/ 	.short	(.L_8 - .L_7)
.L_7:
        /*0004*/ 	.word	0x00000082


	//----- nvinfo : EIATTR_SPARSE_MMA_MASK
	.align		4
.L_8:
        /*0008*/ 	.byte	0x03, 0x50
        /*000a*/ 	.short	0x0000


	//----- nvinfo : EIATTR_MAXREG_COUNT
	.align		4
        /*000c*/ 	.byte	0x03, 0x1b
        /*000e*/ 	.short	0x00ff


	//----- nvinfo : EIATTR_EXTERNS
	.align		4
        /*0010*/ 	.byte	0x04, 0x0f
        /*0012*/ 	.short	(.L_10 - .L_9)


	//   ....[0]....
	.align		4
.L_9:
        /*0014*/ 	.word	index@(vprintf)


	//----- nvinfo : EIATTR_MERCURY_ISA_VERSION
	.align		4
.L_10:
        /*0018*/ 	.byte	0x03, 0x5f
        /*001a*/ 	.short	0x0101


	//----- nvinfo : EIATTR_VRC_CTA_INIT_COUNT
	.align		4
        /*001c*/ 	.byte	0x02, 0x4a
	.zero		1
	.zero		1


	//----- nvinfo : EIATTR_SYSCALL_OFFSETS
	.align		4
        /*0020*/ 	.byte	0x04, 0x46
        /*0022*/ 	.short	(.L_12 - .L_11)


	//   ....[0]....
.L_11:
        /*0024*/ 	.word	0x000000f0


	//----- nvinfo : EIATTR_EXIT_INSTR_OFFSETS
	.align		4
.L_12:
        /*0028*/ 	.byte	0x04, 0x1c
        /*002a*/ 	.short	(.L_14 - .L_13)


	//   ....[0]....
.L_13:
        /*002c*/ 	.word	0x00000100


	//----- nvinfo : EIATTR_SW_WAR
	.align		4
.L_14:
        /*0030*/ 	.byte	0x04, 0x36
        /*0032*/ 	.short	(.L_16 - .L_15)
.L_15:
        /*0034*/ 	.word	0x00000008
.L_16:


//--------------------- .nv.callgraph             --------------------------
	.section	.nv.callgraph,"",@"SHT_CUDA_CALLGRAPH"
	.align	4
	.sectionentsize	8
	.align		4
        /*0000*/ 	.word	0x00000000
	.align		4
        /*0004*/ 	.word	0xffffffff
	.align		4
        /*0008*/ 	.word	index@(_Z13firstParallelv)
	.align		4
        /*000c*/ 	.word	index@(vprintf)
	.align		4
        /*0010*/ 	.word	0x00000000
	.align		4
        /*0014*/ 	.word	0xfffffffe
	.align		4
        /*0018*/ 	.word	0x00000000
	.align		4
        /*001c*/ 	.word	0xfffffffd
	.align		4
        /*0020*/ 	.word	0x00000000
	.align		4
        /*0024*/ 	.word	0xfffffffc


//--------------------- .nv.constant4             --------------------------
	.section	.nv.constant4,"a",@progbits
	.align	8
	.align		8
.nv.constant4:
        /*0000*/ 	.dword	vprintf
	.align		8
        /*0008*/ 	.dword	$str


//--------------------- .text._Z13firstParallelv  --------------------------
	.section	.text._Z13firstParallelv,"ax",@progbits
	.align	128
        .global         _Z13firstParallelv
        .type           _Z13firstParallelv,@function
        .size           _Z13firstParallelv,(.L_x_2 - _Z13firstParallelv)
        .other          _Z13firstParallelv,@"STO_CUDA_ENTRY STV_DEFAULT"
_Z13firstParallelv:
.text._Z13firstParallelv:
[----:B------:R-:W0:Y:S01]  /*0000*/  LDC R1, c[0x0][0x37c] ;  /* 0x0000df00ff017b82 */ /* 0x000e220000000800 */
[----:B------:R-:W1:Y:S01]  /*0010*/  S2R R8, SR_CTAID.X ;  /* 0x0000000000087919 */ /* 0x000e620000002500 */
[----:B0-----:R-:W-:Y:S01]  /*0020*/  VIADD R1, R1, 0xfffffff8 ;  /* 0xfffffff801017836 */ /* 0x001fe20000000000 */
[----:B------:R-:W-:Y:S01]  /*0030*/  MOV R0, 0x0 ;  /* 0x0000000000007802 */ /* 0x000fe20000000f00 */
[----:B------:R-:W0:Y:S01]  /*0040*/  LDCU UR4, c[0x0][0x2f8] ;  /* 0x00005f00ff0477ac */ /* 0x000e220008000800 */
[----:B------:R-:W1:Y:S03]  /*0050*/  S2R R9, SR_TID.X ;  /* 0x0000000000097919 */ /* 0x000e660000002100 */
[----:B------:R2:W3:Y:S01]  /*0060*/  LDC.64 R2, c[0x4][R0] ;  /* 0x0100000000027b82 */ /* 0x0004e20000000a00 */
[----:B------:R-:W4:Y:S01]  /*0070*/  LDCU.64 UR6, c[0x4][0x8] ;  /* 0x01000100ff0677ac */ /* 0x000f220008000a00 */
[----:B------:R-:W5:Y:S01]  /*0080*/  LDCU UR5, c[0x0][0x2fc] ;  /* 0x00005f80ff0577ac */ /* 0x000f620008000800 */
[----:B0-----:R-:W-:Y:S01]  /*0090*/  IADD3 R6, P0, PT, R1, UR4, RZ ;  /* 0x0000000401067c10 */ /* 0x001fe2000ff1e0ff */
[----:B----4-:R-:W-:Y:S01]  /*00a0*/  IMAD.U32 R4, RZ, RZ, UR6 ;  /* 0x00000006ff047e24 */ /* 0x010fe2000f8e00ff */
[----:B------:R-:W-:-:S03]  /*00b0*/  MOV R5, UR7 ;  /* 0x0000000700057c02 */ /* 0x000fc60008000f00 */
[----:B-----5:R-:W-:Y:S01]  /*00c0*/  IMAD.X R7, RZ, RZ, UR5, P0 ;  /* 0x00000005ff077e24 */ /* 0x020fe200080e06ff */
[----:B-1----:R2:W-:Y:S07]  /*00d0*/  STL.64 [R1], R8 ;  /* 0x0000000801007387 */ /* 0x0025ee0000100a00 */
[----:B------:R-:W-:-:S07]  /*00e0*/  LEPC R20, `(.L_x_0) ;  /* 0x000000001014794e */ /* 0x000fce0000000000 */
[----:B--23--:R-:W-:Y:S05]  /*00f0*/  CALL.ABS.NOINC R2 ;  /* 0x0000000002007343 */ /* 0x00cfea0003c00000 */
.L_x_0:
[----:B------:R-:W-:Y:S05]  /*0100*/  EXIT ;  /* 0x000000000000794d */ /* 0x000fea0003800000 */
.L_x_1:
[----:B------:R-:W-:-:S00]  /*0110*/  BRA `(.L_x_1) ;  /* 0xfffffffc00fc7947 */ /* 0x000fc0000383ffff */
[----:B------:R-:W-:-:S00]  /*0120*/  NOP ;  /* 0x0000000000007918 */ /* 0x000fc00000000000 */
        /* <DEDUP_REMOVED lines=13> */
.L_x_2:


//--------------------- .nv.global.init           --------------------------
	.section	.nv.global.init,"aw",@progbits
.nv.global.init:
	.type		$str,@object
	.size		$str,(.L_0 - $str)
$str:
        /*0000*/ 	.byte	0x59, 0x65, 0x73, 0x2c, 0x20, 0x69, 0x27, 0x6d, 0x20, 0x72, 0x75, 0x6e, 0x6e, 0x69, 0x6e, 0x67
        /*0010*/ 	.byte	0x20, 0x69, 0x6e, 0x20, 0x70, 0x61, 0x72, 0x61, 0x6c, 0x6c, 0x65, 0x6c, 0x20, 0x3c, 0x25, 0x64
        /*0020*/ 	.byte	0x2c, 0x20, 0x25, 0x64, 0x3e, 0x0a, 0x00
.L_0:


//--------------------- .nv.shared.reserved.0     --------------------------
	.section	.nv.shared.reserved.0,"aw",@nobits
	.weak		__nv_reservedSMEM_offset_0_alias
	.size		__nv_reservedSMEM_offset_0_alias, 0, 64
	.other		__nv_reservedSMEM_offset_0_alias,@"STO_CUDA_RESERVED_SHARED STV_DEFAULT"
__nv_reservedSMEM_offset_0_alias:
	.zero		0
	.zero		64


//--------------------- .nv.constant0._Z13firstParallelv --------------------------
	.section	.nv.constant0._Z13firstParallelv,"a",@progbits
	.sectionflags	@""
	.align	4
.nv.constant0._Z13firstParallelv:
	.zero		896


//--------------------- SYMBOLS --------------------------

	.type		.nv.reservedSmem.offset0,@object
	.size		.nv.reservedSmem.offset0,0x4
	.type		vprintf,@function
